//
// Generated by NVIDIA NVVM Compiler
//
// Compiler Build ID: CL-36424714
// Cuda compilation tools, release 13.0, V13.0.88
// Based on NVVM 20.0.0
//

.version 9.0
.target sm_100
.address_size 64

	// .globl	_Z9addThreadPiS_S_
.extern .func  (.param .b32 func_retval0) vprintf
(
	.param .b64 vprintf_param_0,
	.param .b64 vprintf_param_1
)
;
.global .align 1 .b8 $str[28] = {72, 101, 108, 108, 111, 32, 102, 114, 111, 109, 32, 67, 85, 68, 65, 32, 66, 108, 111, 99, 107, 32, 88, 32, 37, 100, 10};
.global .align 1 .b8 $str$1[29] = {72, 101, 108, 108, 111, 32, 102, 114, 111, 109, 32, 67, 85, 68, 65, 32, 116, 104, 114, 101, 97, 100, 32, 88, 32, 37, 100, 10};
.global .align 1 .b8 $str$2[28] = {72, 101, 108, 108, 111, 32, 102, 114, 111, 109, 32, 67, 85, 68, 65, 32, 73, 110, 100, 101, 120, 32, 88, 32, 37, 100, 10};

.visible .entry _Z9addThreadPiS_S_(
	.param .u64 .ptr .align 1 _Z9addThreadPiS_S__param_0,
	.param .u64 .ptr .align 1 _Z9addThreadPiS_S__param_1,
	.param .u64 .ptr .align 1 _Z9addThreadPiS_S__param_2
)
{
	.local .align 8 .b8 	__local_depot0[8];
	.reg .b64 	%SP;
	.reg .b64 	%SPL;
	.reg .b32 	%r<10>;
	.reg .b64 	%rd<17>;

	mov.u64 	%SPL, __local_depot0;
	cvta.local.u64 	%SP, %SPL;
	ld.param.u64 	%rd1, [_Z9addThreadPiS_S__param_0];
	ld.param.u64 	%rd2, [_Z9addThreadPiS_S__param_1];
	ld.param.u64 	%rd3, [_Z9addThreadPiS_S__param_2];
	cvta.to.global.u64 	%rd4, %rd3;
	cvta.to.global.u64 	%rd5, %rd2;
	cvta.to.global.u64 	%rd6, %rd1;
	add.u64 	%rd7, %SP, 0;
	add.u64 	%rd8, %SPL, 0;
	mov.u32 	%r1, %tid.x;
	mul.wide.u32 	%rd9, %r1, 4;
	add.s64 	%rd10, %rd6, %rd9;
	ld.global.u32 	%r2, [%rd10];
	add.s64 	%rd11, %rd5, %rd9;
	ld.global.u32 	%r3, [%rd11];
	add.s32 	%r4, %r3, %r2;
	add.s64 	%rd12, %rd4, %rd9;
	st.global.u32 	[%rd12], %r4;
	mov.u32 	%r5, %ctaid.x;
	st.local.u32 	[%rd8], %r5;
	mov.u64 	%rd13, $str;
	cvta.global.u64 	%rd14, %rd13;
	{ // callseq 0, 0
	.param .b64 param0;
	st.param.b64 	[param0], %rd14;
	.param .b64 param1;
	st.param.b64 	[param1], %rd7;
	.param .b32 retval0;
	call.uni (retval0), 
	vprintf, 
	(
	param0, 
	param1
	);
	ld.param.b32 	%r6, [retval0];
	} // callseq 0
	st.local.u32 	[%rd8], %r1;
	mov.u64 	%rd15, $str$1;
	cvta.global.u64 	%rd16, %rd15;
	{ // callseq 1, 0
	.param .b64 param0;
	st.param.b64 	[param0], %rd16;
	.param .b64 param1;
	st.param.b64 	[param1], %rd7;
	.param .b32 retval0;
	call.uni (retval0), 
	vprintf, 
	(
	param0, 
	param1
	);
	ld.param.b32 	%r8, [retval0];
	} // callseq 1
	ret;

}
	// .globl	_Z9add_blockPiS_S_
.visible .entry _Z9add_blockPiS_S_(
	.param .u64 .ptr .align 1 _Z9add_blockPiS_S__param_0,
	.param .u64 .ptr .align 1 _Z9add_blockPiS_S__param_1,
	.param .u64 .ptr .align 1 _Z9add_blockPiS_S__param_2
)
{
	.local .align 8 .b8 	__local_depot1[8];
	.reg .b64 	%SP;
	.reg .b64 	%SPL;
	.reg .b32 	%r<10>;
	.reg .b64 	%rd<17>;

	mov.u64 	%SPL, __local_depot1;
	cvta.local.u64 	%SP, %SPL;
	ld.param.u64 	%rd1, [_Z9add_blockPiS_S__param_0];
	ld.param.u64 	%rd2, [_Z9add_blockPiS_S__param_1];
	ld.param.u64 	%rd3, [_Z9add_blockPiS_S__param_2];
	cvta.to.global.u64 	%rd4, %rd3;
	cvta.to.global.u64 	%rd5, %rd2;
	cvta.to.global.u64 	%rd6, %rd1;
	add.u64 	%rd7, %SP, 0;
	add.u64 	%rd8, %SPL, 0;
	mov.u32 	%r1, %ctaid.x;
	mul.wide.u32 	%rd9, %r1, 4;
	add.s64 	%rd10, %rd6, %rd9;
	ld.global.u32 	%r2, [%rd10];
	add.s64 	%rd11, %rd5, %rd9;
	ld.global.u32 	%r3, [%rd11];
	add.s32 	%r4, %r3, %r2;
	add.s64 	%rd12, %rd4, %rd9;
	st.global.u32 	[%rd12], %r4;
	st.local.u32 	[%rd8], %r1;
	mov.u64 	%rd13, $str;
	cvta.global.u64 	%rd14, %rd13;
	{ // callseq 2, 0
	.param .b64 param0;
	st.param.b64 	[param0], %rd14;
	.param .b64 param1;
	st.param.b64 	[param1], %rd7;
	.param .b32 retval0;
	call.uni (retval0), 
	vprintf, 
	(
	param0, 
	param1
	);
	ld.param.b32 	%r5, [retval0];
	} // callseq 2
	mov.u32 	%r7, %tid.x;
	st.local.u32 	[%rd8], %r7;
	mov.u64 	%rd15, $str$1;
	cvta.global.u64 	%rd16, %rd15;
	{ // callseq 3, 0
	.param .b64 param0;
	st.param.b64 	[param0], %rd16;
	.param .b64 param1;
	st.param.b64 	[param1], %rd7;
	.param .b32 retval0;
	call.uni (retval0), 
	vprintf, 
	(
	param0, 
	param1
	);
	ld.param.b32 	%r8, [retval0];
	} // callseq 3
	ret;

}
	// .globl	_Z9add_IndexPiS_S_
.visible .entry _Z9add_IndexPiS_S_(
	.param .u64 .ptr .align 1 _Z9add_IndexPiS_S__param_0,
	.param .u64 .ptr .align 1 _Z9add_IndexPiS_S__param_1,
	.param .u64 .ptr .align 1 _Z9add_IndexPiS_S__param_2
)
{
	.local .align 8 .b8 	__local_depot2[8];
	.reg .b64 	%SP;
	.reg .b64 	%SPL;
	.reg .b32 	%r<14>;
	.reg .b64 	%rd<19>;

	mov.u64 	%SPL, __local_depot2;
	cvta.local.u64 	%SP, %SPL;
	ld.param.u64 	%rd1, [_Z9add_IndexPiS_S__param_0];
	ld.param.u64 	%rd2, [_Z9add_IndexPiS_S__param_1];
	ld.param.u64 	%rd3, [_Z9add_IndexPiS_S__param_2];
	cvta.to.global.u64 	%rd4, %rd3;
	cvta.to.global.u64 	%rd5, %rd2;
	cvta.to.global.u64 	%rd6, %rd1;
	add.u64 	%rd7, %SP, 0;
	add.u64 	%rd8, %SPL, 0;
	mov.u32 	%r1, %tid.x;
	mov.u32 	%r2, %ctaid.x;
	mov.u32 	%r3, %ntid.x;
	mad.lo.s32 	%r4, %r2, %r3, %r1;
	mul.wide.s32 	%rd9, %r4, 4;
	add.s64 	%rd10, %rd6, %rd9;
	ld.global.u32 	%r5, [%rd10];
	add.s64 	%rd11, %rd5, %rd9;
	ld.global.u32 	%r6, [%rd11];
	add.s32 	%r7, %r6, %r5;
	add.s64 	%rd12, %rd4, %rd9;
	st.global.u32 	[%rd12], %r7;
	st.local.u32 	[%rd8], %r4;
	mov.u64 	%rd13, $str$2;
	cvta.global.u64 	%rd14, %rd13;
	{ // callseq 4, 0
	.param .b64 param0;
	st.param.b64 	[param0], %rd14;
	.param .b64 param1;
	st.param.b64 	[param1], %rd7;
	.param .b32 retval0;
	call.uni (retval0), 
	vprintf, 
	(
	param0, 
	param1
	);
	ld.param.b32 	%r8, [retval0];
	} // callseq 4
	st.local.u32 	[%rd8], %r2;
	mov.u64 	%rd15, $str;
	cvta.global.u64 	%rd16, %rd15;
	{ // callseq 5, 0
	.param .b64 param0;
	st.param.b64 	[param0], %rd16;
	.param .b64 param1;
	st.param.b64 	[param1], %rd7;
	.param .b32 retval0;
	call.uni (retval0), 
	vprintf, 
	(
	param0, 
	param1
	);
	ld.param.b32 	%r10, [retval0];
	} // callseq 5
	st.local.u32 	[%rd8], %r1;
	mov.u64 	%rd17, $str$1;
	cvta.global.u64 	%rd18, %rd17;
	{ // callseq 6, 0
	.param .b64 param0;
	st.param.b64 	[param0], %rd18;
	.param .b64 param1;
	st.param.b64 	[param1], %rd7;
	.param .b32 retval0;
	call.uni (retval0), 
	vprintf, 
	(
	param0, 
	param1
	);
	ld.param.b32 	%r12, [retval0];
	} // callseq 6
	ret;

}
	// .globl	_Z14add_Index_SizePiS_S_i
.visible .entry _Z14add_Index_SizePiS_S_i(
	.param .u64 .ptr .align 1 _Z14add_Index_SizePiS_S_i_param_0,
	.param .u64 .ptr .align 1 _Z14add_Index_SizePiS_S_i_param_1,
	.param .u64 .ptr .align 1 _Z14add_Index_SizePiS_S_i_param_2,
	.param .u32 _Z14add_Index_SizePiS_S_i_param_3
)
{
	.local .align 8 .b8 	__local_depot3[8];
	.reg .b64 	%SP;
	.reg .b64 	%SPL;
	.reg .pred 	%p<2>;
	.reg .b32 	%r<15>;
	.reg .b64 	%rd<19>;

	mov.u64 	%SPL, __local_depot3;
	cvta.local.u64 	%SP, %SPL;
	ld.param.u64 	%rd1, [_Z14add_Index_SizePiS_S_i_param_0];
	ld.param.u64 	%rd2, [_Z14add_Index_SizePiS_S_i_param_1];
	ld.param.u64 	%rd3, [_Z14add_Index_SizePiS_S_i_param_2];
	ld.param.u32 	%r4, [_Z14add_Index_SizePiS_S_i_param_3];
	mov.u32 	%r1, %tid.x;
	mov.u32 	%r2, %ctaid.x;
	mov.u32 	%r5, %ntid.x;
	mad.lo.s32 	%r3, %r2, %r5, %r1;
	setp.ge.s32 	%p1, %r3, %r4;
	@%p1 bra 	$L__BB3_2;
	cvta.to.global.u64 	%rd4, %rd1;
	cvta.to.global.u64 	%rd5, %rd2;
	cvta.to.global.u64 	%rd6, %rd3;
	mul.wide.s32 	%rd7, %r3, 4;
	add.s64 	%rd8, %rd4, %rd7;
	ld.global.u32 	%r6, [%rd8];
	add.s64 	%rd9, %rd5, %rd7;
	ld.global.u32 	%r7, [%rd9];
	add.s32 	%r8, %r7, %r6;
	add.s64 	%rd10, %rd6, %rd7;
	st.global.u32 	[%rd10], %r8;
$L__BB3_2:
	add.u64 	%rd11, %SP, 0;
	add.u64 	%rd12, %SPL, 0;
	st.local.u32 	[%rd12], %r3;
	mov.u64 	%rd13, $str$2;
	cvta.global.u64 	%rd14, %rd13;
	{ // callseq 7, 0
	.param .b64 param0;
	st.param.b64 	[param0], %rd14;
	.param .b64 param1;
	st.param.b64 	[param1], %rd11;
	.param .b32 retval0;
	call.uni (retval0), 
	vprintf, 
	(
	param0, 
	param1
	);
	ld.param.b32 	%r9, [retval0];
	} // callseq 7
	st.local.u32 	[%rd12], %r2;
	mov.u64 	%rd15, $str;
	cvta.global.u64 	%rd16, %rd15;
	{ // callseq 8, 0
	.param .b64 param0;
	st.param.b64 	[param0], %rd16;
	.param .b64 param1;
	st.param.b64 	[param1], %rd11;
	.param .b32 retval0;
	call.uni (retval0), 
	vprintf, 
	(
	param0, 
	param1
	);
	ld.param.b32 	%r11, [retval0];
	} // callseq 8
	st.local.u32 	[%rd12], %r1;
	mov.u64 	%rd17, $str$1;
	cvta.global.u64 	%rd18, %rd17;
	{ // callseq 9, 0
	.param .b64 param0;
	st.param.b64 	[param0], %rd18;
	.param .b64 param1;
	st.param.b64 	[param1], %rd11;
	.param .b32 retval0;
	call.uni (retval0), 
	vprintf, 
	(
	param0, 
	param1
	);
	ld.param.b32 	%r13, [retval0];
	} // callseq 9
	ret;

}


// ===== COMPILED SASS (sm_100) =====

	.target	sm_100

	.elftype	@"ET_EXEC"


//--------------------- .note.nv.tkinfo           --------------------------
	.section	.note.nv.tkinfo,"",@"SHT_NOTE"
	.sectionflags	@"SHF_NOTE_NV_TKINFO"
	.tkinfo
        /*0018*/ 	.word	0x00000002
        /*0030*/ 	.string	""
        /*0030*/ 	.string	"ptxas"
        /*0030*/ 	.string	"Cuda compilation tools, release 13.0, V13.0.88"
        /*0030*/ 	.string	"Build cuda_13.0.r13.0/compiler.36424714_0"
        /*0030*/ 	.string	"-arch sm_100 -m 64 "



//--------------------- .note.nv.cuinfo           --------------------------
	.section	.note.nv.cuinfo,"",@"SHT_NOTE"
	.sectionflags	@"SHF_NOTE_NV_CUINFO"
        /*0018*/ 	.short	0x0002
        /*001a*/ 	.short	0x0064
        /*001c*/ 	.short	0x0082
	.zero		2


//--------------------- .nv.info                  --------------------------
	.section	.nv.info,"",@"SHT_CUDA_INFO"
	.align	4


	//----- nvinfo : EIATTR_REGCOUNT
	.align		4
        /*0000*/ 	.byte	0x04, 0x2f
        /*0002*/ 	.short	(.L_4 - .L_3)
	.align		4
.L_3:
        /*0004*/ 	.word	index@(_Z9addThreadPiS_S_)
        /*0008*/ 	.word	0x00000018


	//----- nvinfo : EIATTR_FRAME_SIZE
	.align		4
.L_4:
        /*000c*/ 	.byte	0x04, 0x11
        /*000e*/ 	.short	(.L_6 - .L_5)
	.align		4
.L_5:
        /*0010*/ 	.word	index@(_Z9addThreadPiS_S_)
        /*0014*/ 	.word	0x00000008


	//----- nvinfo : EIATTR_REGCOUNT
	.align		4
.L_6:
        /*0018*/ 	.byte	0x04, 0x2f
        /*001a*/ 	.short	(.L_8 - .L_7)
	.align		4
.L_7:
        /*001c*/ 	.word	index@(_Z9add_blockPiS_S_)
        /*0020*/ 	.word	0x00000018


	//----- nvinfo : EIATTR_FRAME_SIZE
	.align		4
.L_8:
        /*0024*/ 	.byte	0x04, 0x11
        /*0026*/ 	.short	(.L_10 - .L_9)
	.align		4
.L_9:
        /*0028*/ 	.word	index@(_Z9add_blockPiS_S_)
        /*002c*/ 	.word	0x00000008


	//----- nvinfo : EIATTR_REGCOUNT
	.align		4
.L_10:
        /*0030*/ 	.byte	0x04, 0x2f
        /*0032*/ 	.short	(.L_12 - .L_11)
	.align		4
.L_11:
        /*0034*/ 	.word	index@(_Z9add_IndexPiS_S_)
        /*0038*/ 	.word	0x00000018


	//----- nvinfo : EIATTR_FRAME_SIZE
	.align		4
.L_12:
        /*003c*/ 	.byte	0x04, 0x11
        /*003e*/ 	.short	(.L_14 - .L_13)
	.align		4
.L_13:
        /*0040*/ 	.word	index@(_Z9add_IndexPiS_S_)
        /*0044*/ 	.word	0x00000008


	//----- nvinfo : EIATTR_REGCOUNT
	.align		4
.L_14:
        /*0048*/ 	.byte	0x04, 0x2f
        /*004a*/ 	.short	(.L_16 - .L_15)
	.align		4
.L_15:
        /*004c*/ 	.word	index@(_Z14add_Index_SizePiS_S_i)
        /*0050*/ 	.word	0x00000018


	//----- nvinfo : EIATTR_FRAME_SIZE
	.align		4
.L_16:
        /*0054*/ 	.byte	0x04, 0x11
        /*0056*/ 	.short	(.L_18 - .L_17)
	.align		4
.L_17:
        /*0058*/ 	.word	index@(_Z14add_Index_SizePiS_S_i)
        /*005c*/ 	.word	0x00000008


	//----- nvinfo : EIATTR_MIN_STACK_SIZE
	.align		4
.L_18:
        /*0060*/ 	.byte	0x04, 0x12
        /*0062*/ 	.short	(.L_20 - .L_19)
	.align		4
.L_19:
        /*0064*/ 	.word	index@(_Z14add_Index_SizePiS_S_i)
        /*0068*/ 	.word	0x00000008


	//----- nvinfo : EIATTR_MIN_STACK_SIZE
	.align		4
.L_20:
        /*006c*/ 	.byte	0x04, 0x12
        /*006e*/ 	.short	(.L_22 - .L_21)
	.align		4
.L_21:
        /*0070*/ 	.word	index@(_Z9add_IndexPiS_S_)
        /*0074*/ 	.word	0x00000008


	//----- nvinfo : EIATTR_MIN_STACK_SIZE
	.align		4
.L_22:
        /*0078*/ 	.byte	0x04, 0x12
        /*007a*/ 	.short	(.L_24 - .L_23)
	.align		4
.L_23:
        /*007c*/ 	.word	index@(_Z9add_blockPiS_S_)
        /*0080*/ 	.word	0x00000008


	//----- nvinfo : EIATTR_MIN_STACK_SIZE
	.align		4
.L_24:
        /*0084*/ 	.byte	0x04, 0x12
        /*0086*/ 	.short	(.L_26 - .L_25)
	.align		4
.L_25:
        /*0088*/ 	.word	index@(_Z9addThreadPiS_S_)
        /*008c*/ 	.word	0x00000008
.L_26:


//--------------------- .nv.compat                --------------------------
	.section	.nv.compat,"",@"SHT_CUDA_COMPAT_INFO"
	.align	4
        /*0000*/ 	.byte	0x02, 0x09, 0x00, 0x00, 0x02, 0x02, 0x01, 0x00, 0x02, 0x05, 0x05, 0x00, 0x03, 0x07, 0x01, 0x01
        /*0010*/ 	.byte	0x02, 0x03, 0x00, 0x00, 0x02, 0x06, 0x01, 0x00, 0x04, 0x0b, 0x08, 0x00, 0x09, 0x00, 0x00, 0x00
        /*0020*/ 	.byte	0x00, 0x00, 0x00, 0x00


//--------------------- .nv.info._Z14add_Index_SizePiS_S_i --------------------------
	.section	.nv.info._Z14add_Index_SizePiS_S_i,"",@"SHT_CUDA_INFO"
	.sectionflags	@""
	.align	4


	//----- nvinfo : EIATTR_CUDA_API_VERSION
	.align		4
        /*0000*/ 	.byte	0x04, 0x37
        /*0002*/ 	.short	(.L_28 - .L_27)
.L_27:
        /*0004*/ 	.word	0x00000082


	//----- nvinfo : EIATTR_KPARAM_INFO
	.align		4
.L_28:
        /*0008*/ 	.byte	0x04, 0x17
        /*000a*/ 	.short	(.L_30 - .L_29)
.L_29:
        /*000c*/ 	.word	0x00000000
        /*0010*/ 	.short	0x0003
        /*0012*/ 	.short	0x0018
        /*0014*/ 	.byte	0x00, 0xf0, 0x11, 0x00


	//----- nvinfo : EIATTR_KPARAM_INFO
	.align		4
.L_30:
        /*0018*/ 	.byte	0x04, 0x17
        /*001a*/ 	.short	(.L_32 - .L_31)
.L_31:
        /*001c*/ 	.word	0x00000000
        /*0020*/ 	.short	0x0002
        /*0022*/ 	.short	0x0010
        /*0024*/ 	.byte	0x00, 0xf5, 0x21, 0x00


	//----- nvinfo : EIATTR_KPARAM_INFO
	.align		4
.L_32:
        /*0028*/ 	.byte	0x04, 0x17
        /*002a*/ 	.short	(.L_34 - .L_33)
.L_33:
        /*002c*/ 	.word	0x00000000
        /*0030*/ 	.short	0x0001
        /*0032*/ 	.short	0x0008
        /*0034*/ 	.byte	0x00, 0xf5, 0x21, 0x00


	//----- nvinfo : EIATTR_KPARAM_INFO
	.align		4
.L_34:
        /*0038*/ 	.byte	0x04, 0x17
        /*003a*/ 	.short	(.L_36 - .L_35)
.L_35:
        /*003c*/ 	.word	0x00000000
        /*0040*/ 	.short	0x0000
        /*0042*/ 	.short	0x0000
        /*0044*/ 	.byte	0x00, 0xf5, 0x21, 0x00


	//----- nvinfo : EIATTR_SPARSE_MMA_MASK
	.align		4
.L_36:
        /*0048*/ 	.byte	0x03, 0x50
        /*004a*/ 	.short	0x0000


	//----- nvinfo : EIATTR_MAXREG_COUNT
	.align		4
        /*004c*/ 	.byte	0x03, 0x1b
        /*004e*/ 	.short	0x00ff


	//----- nvinfo : EIATTR_EXTERNS
	.align		4
        /*0050*/ 	.byte	0x04, 0x0f
        /*0052*/ 	.short	(.L_38 - .L_37)


	//   ....[0]....
	.align		4
.L_37:
        /*0054*/ 	.word	index@(vprintf)


	//----- nvinfo : EIATTR_MERCURY_ISA_VERSION
	.align		4
.L_38:
        /*0058*/ 	.byte	0x03, 0x5f
        /*005a*/ 	.short	0x0101


	//----- nvinfo : EIATTR_VRC_CTA_INIT_COUNT
	.align		4
        /*005c*/ 	.byte	0x02, 0x4a
	.zero		1
	.zero		1


	//----- nvinfo : EIATTR_SYSCALL_OFFSETS
	.align		4
        /*0060*/ 	.byte	0x04, 0x46
        /*0062*/ 	.short	(.L_40 - .L_39)


	//   ....[0]....
.L_39:
        /*0064*/ 	.word	0x00000200


	//   ....[1]....
        /*0068*/ 	.word	0x00000290


	//   ....[2]....
        /*006c*/ 	.word	0x00000320


	//----- nvinfo : EIATTR_EXIT_INSTR_OFFSETS
	.align		4
.L_40:
        /*0070*/ 	.byte	0x04, 0x1c
        /*0072*/ 	.short	(.L_42 - .L_41)


	//   ....[0]....
.L_41:
        /*0074*/ 	.word	0x00000330


	//----- nvinfo : EIATTR_CBANK_PARAM_SIZE
	.align		4
.L_42:
        /*0078*/ 	.byte	0x03, 0x19
        /*007a*/ 	.short	0x001c


	//----- nvinfo : EIATTR_PARAM_CBANK
	.align		4
        /*007c*/ 	.byte	0x04, 0x0a
        /*007e*/ 	.short	(.L_44 - .L_43)
	.align		4
.L_43:
        /*0080*/ 	.word	index@(.nv.constant0._Z14add_Index_SizePiS_S_i)
        /*0084*/ 	.short	0x0380
        /*0086*/ 	.short	0x001c


	//----- nvinfo : EIATTR_SW_WAR
	.align		4
.L_44:
        /*0088*/ 	.byte	0x04, 0x36
        /*008a*/ 	.short	(.L_46 - .L_45)
.L_45:
        /*008c*/ 	.word	0x00000008
.L_46:


//--------------------- .nv.info._Z9add_IndexPiS_S_ --------------------------
	.section	.nv.info._Z9add_IndexPiS_S_,"",@"SHT_CUDA_INFO"
	.sectionflags	@""
	.align	4


	//----- nvinfo : EIATTR_CUDA_API_VERSION
	.align		4
        /*0000*/ 	.byte	0x04, 0x37
        /*0002*/ 	.short	(.L_48 - .L_47)
.L_47:
        /*0004*/ 	.word	0x00000082


	//----- nvinfo : EIATTR_KPARAM_INFO
	.align		4
.L_48:
        /*0008*/ 	.byte	0x04, 0x17
        /*000a*/ 	.short	(.L_50 - .L_49)
.L_49:
        /*000c*/ 	.word	0x00000000
        /*0010*/ 	.short	0x0002
        /*0012*/ 	.short	0x0010
        /*0014*/ 	.byte	0x00, 0xf5, 0x21, 0x00


	//----- nvinfo : EIATTR_KPARAM_INFO
	.align		4
.L_50:
        /*0018*/ 	.byte	0x04, 0x17
        /*001a*/ 	.short	(.L_52 - .L_51)
.L_51:
        /*001c*/ 	.word	0x00000000
        /*0020*/ 	.short	0x0001
        /*0022*/ 	.short	0x0008
        /*0024*/ 	.byte	0x00, 0xf5, 0x21, 0x00


	//----- nvinfo : EIATTR_KPARAM_INFO
	.align		4
.L_52:
        /*0028*/ 	.byte	0x04, 0x17
        /*002a*/ 	.short	(.L_54 - .L_53)
.L_53:
        /*002c*/ 	.word	0x00000000
        /*0030*/ 	.short	0x0000
        /*0032*/ 	.short	0x0000
        /*0034*/ 	.byte	0x00, 0xf5, 0x21, 0x00


	//----- nvinfo : EIATTR_SPARSE_MMA_MASK
	.align		4
.L_54:
        /*0038*/ 	.byte	0x03, 0x50
        /*003a*/ 	.short	0x0000


	//----- nvinfo : EIATTR_MAXREG_COUNT
	.align		4
        /*003c*/ 	.byte	0x03, 0x1b
        /*003e*/ 	.short	0x00ff


	//----- nvinfo : EIATTR_EXTERNS
	.align		4
        /*0040*/ 	.byte	0x04, 0x0f
        /*0042*/ 	.short	(.L_56 - .L_55)


	//   ....[0]....
	.align		4
.L_55:
        /*0044*/ 	.word	index@(vprintf)


	//----- nvinfo : EIATTR_MERCURY_ISA_VERSION
	.align		4
.L_56:
        /*0048*/ 	.byte	0x03, 0x5f
        /*004a*/ 	.short	0x0101


	//----- nvinfo : EIATTR_VRC_CTA_INIT_COUNT
	.align		4
        /*004c*/ 	.byte	0x02, 0x4a
	.zero		1
	.zero		1


	//----- nvinfo : EIATTR_SYSCALL_OFFSETS
	.align		4
        /*0050*/ 	.byte	0x04, 0x46
        /*0052*/ 	.short	(.L_58 - .L_57)


	//   ....[0]....
.L_57:
        /*0054*/ 	.word	0x000001e0


	//   ....[1]....
        /*0058*/ 	.word	0x00000270


	//   ....[2]....
        /*005c*/ 	.word	0x00000300


	//----- nvinfo : EIATTR_EXIT_INSTR_OFFSETS
	.align		4
.L_58:
        /*0060*/ 	.byte	0x04, 0x1c
        /*0062*/ 	.short	(.L_60 - .L_59)


	//   ....[0]....
.L_59:
        /*0064*/ 	.word	0x00000310


	//----- nvinfo : EIATTR_CBANK_PARAM_SIZE
	.align		4
.L_60:
        /*0068*/ 	.byte	0x03, 0x19
        /*006a*/ 	.short	0x0018


	//----- nvinfo : EIATTR_PARAM_CBANK
	.align		4
        /*006c*/ 	.byte	0x04, 0x0a
        /*006e*/ 	.short	(.L_62 - .L_61)
	.align		4
.L_61:
        /*0070*/ 	.word	index@(.nv.constant0._Z9add_IndexPiS_S_)
        /*0074*/ 	.short	0x0380
        /*0076*/ 	.short	0x0018


	//----- nvinfo : EIATTR_SW_WAR
	.align		4
.L_62:
        /*0078*/ 	.byte	0x04, 0x36
        /*007a*/ 	.short	(.L_64 - .L_63)
.L_63:
        /*007c*/ 	.word	0x00000008
.L_64:


//--------------------- .nv.info._Z9add_blockPiS_S_ --------------------------
	.section	.nv.info._Z9add_blockPiS_S_,"",@"SHT_CUDA_INFO"
	.sectionflags	@""
	.align	4


	//----- nvinfo : EIATTR_CUDA_API_VERSION
	.align		4
        /*0000*/ 	.byte	0x04, 0x37
        /*0002*/ 	.short	(.L_66 - .L_65)
.L_65:
        /*0004*/ 	.word	0x00000082


	//----- nvinfo : EIATTR_KPARAM_INFO
	.align		4
.L_66:
        /*0008*/ 	.byte	0x04, 0x17
        /*000a*/ 	.short	(.L_68 - .L_67)
.L_67:
        /*000c*/ 	.word	0x00000000
        /*0010*/ 	.short	0x0002
        /*0012*/ 	.short	0x0010
        /*0014*/ 	.byte	0x00, 0xf5, 0x21, 0x00


	//----- nvinfo : EIATTR_KPARAM_INFO
	.align		4
.L_68:
        /*0018*/ 	.byte	0x04, 0x17
        /*001a*/ 	.short	(.L_70 - .L_69)
.L_69:
        /*001c*/ 	.word	0x00000000
        /*0020*/ 	.short	0x0001
        /*0022*/ 	.short	0x0008
        /*0024*/ 	.byte	0x00, 0xf5, 0x21, 0x00


	//----- nvinfo : EIATTR_KPARAM_INFO
	.align		4
.L_70:
        /*0028*/ 	.byte	0x04, 0x17
        /*002a*/ 	.short	(.L_72 - .L_71)
.L_71:
        /*002c*/ 	.word	0x00000000
        /*0030*/ 	.short	0x0000
        /*0032*/ 	.short	0x0000
        /*0034*/ 	.byte	0x00, 0xf5, 0x21, 0x00


	//----- nvinfo : EIATTR_SPARSE_MMA_MASK
	.align		4
.L_72:
        /*0038*/ 	.byte	0x03, 0x50
        /*003a*/ 	.short	0x0000


	//----- nvinfo : EIATTR_MAXREG_COUNT
	.align		4
        /*003c*/ 	.byte	0x03, 0x1b
        /*003e*/ 	.short	0x00ff


	//----- nvinfo : EIATTR_EXTERNS
	.align		4
        /*0040*/ 	.byte	0x04, 0x0f
        /*0042*/ 	.short	(.L_74 - .L_73)


	//   ....[0]....
	.align		4
.L_73:
        /*0044*/ 	.word	index@(vprintf)


	//----- nvinfo : EIATTR_MERCURY_ISA_VERSION
	.align		4
.L_74:
        /*0048*/ 	.byte	0x03, 0x5f
        /*004a*/ 	.short	0x0101


	//----- nvinfo : EIATTR_VRC_CTA_INIT_COUNT
	.align		4
        /*004c*/ 	.byte	0x02, 0x4a
	.zero		1
	.zero		1


	//----- nvinfo : EIATTR_SYSCALL_OFFSETS
	.align		4
        /*0050*/ 	.byte	0x04, 0x46
        /*0052*/ 	.short	(.L_76 - .L_75)


	//   ....[0]....
.L_75:
        /*0054*/ 	.word	0x000001b0


	//   ....[1]....
        /*0058*/ 	.word	0x00000250


	//----- nvinfo : EIATTR_EXIT_INSTR_OFFSETS
	.align		4
.L_76:
        /*005c*/ 	.byte	0x04, 0x1c
        /*005e*/ 	.short	(.L_78 - .L_77)


	//   ....[0]....
.L_77:
        /*0060*/ 	.word	0x00000260


	//----- nvinfo : EIATTR_CBANK_PARAM_SIZE
	.align		4
.L_78:
        /*0064*/ 	.byte	0x03, 0x19
        /*0066*/ 	.short	0x0018


	//----- nvinfo : EIATTR_PARAM_CBANK
	.align		4
        /*0068*/ 	.byte	0x04, 0x0a
        /*006a*/ 	.short	(.L_80 - .L_79)
	.align		4
.L_79:
        /*006c*/ 	.word	index@(.nv.constant0._Z9add_blockPiS_S_)
        /*0070*/ 	.short	0x0380
        /*0072*/ 	.short	0x0018


	//----- nvinfo : EIATTR_SW_WAR
	.align		4
.L_80:
        /*0074*/ 	.byte	0x04, 0x36
        /*0076*/ 	.short	(.L_82 - .L_81)
.L_81:
        /*0078*/ 	.word	0x00000008
.L_82:


//--------------------- .nv.info._Z9addThreadPiS_S_ --------------------------
	.section	.nv.info._Z9addThreadPiS_S_,"",@"SHT_CUDA_INFO"
	.sectionflags	@""
	.align	4


	//----- nvinfo : EIATTR_CUDA_API_VERSION
	.align		4
        /*0000*/ 	.byte	0x04, 0x37
        /*0002*/ 	.short	(.L_84 - .L_83)
.L_83:
        /*0004*/ 	.word	0x00000082


	//----- nvinfo : EIATTR_KPARAM_INFO
	.align		4
.L_84:
        /*0008*/ 	.byte	0x04, 0x17
        /*000a*/ 	.short	(.L_86 - .L_85)
.L_85:
        /*000c*/ 	.word	0x00000000
        /*0010*/ 	.short	0x0002
        /*0012*/ 	.short	0x0010
        /*0014*/ 	.byte	0x00, 0xf5, 0x21, 0x00


	//----- nvinfo : EIATTR_KPARAM_INFO
	.align		4
.L_86:
        /*0018*/ 	.byte	0x04, 0x17
        /*001a*/ 	.short	(.L_88 - .L_87)
.L_87:
        /*001c*/ 	.word	0x00000000
        /*0020*/ 	.short	0x0001
        /*0022*/ 	.short	0x0008
        /*0024*/ 	.byte	0x00, 0xf5, 0x21, 0x00


	//----- nvinfo : EIATTR_KPARAM_INFO
	.align		4
.L_88:
        /*0028*/ 	.byte	0x04, 0x17
        /*002a*/ 	.short	(.L_90 - .L_89)
.L_89:
        /*002c*/ 	.word	0x00000000
        /*0030*/ 	.short	0x0000
        /*0032*/ 	.short	0x0000
        /*0034*/ 	.byte	0x00, 0xf5, 0x21, 0x00


	//----- nvinfo : EIATTR_SPARSE_MMA_MASK
	.align		4
.L_90:
        /*0038*/ 	.byte	0x03, 0x50
        /*003a*/ 	.short	0x0000


	//----- nvinfo : EIATTR_MAXREG_COUNT
	.align		4
        /*003c*/ 	.byte	0x03, 0x1b
        /*003e*/ 	.short	0x00ff


	//----- nvinfo : EIATTR_EXTERNS
	.align		4
        /*0040*/ 	.byte	0x04, 0x0f
        /*0042*/ 	.short	(.L_92 - .L_91)


	//   ....[0]....
	.align		4
.L_91:
        /*0044*/ 	.word	index@(vprintf)


	//----- nvinfo : EIATTR_MERCURY_ISA_VERSION
	.align		4
.L_92:
        /*0048*/ 	.byte	0x03, 0x5f
        /*004a*/ 	.short	0x0101


	//----- nvinfo : EIATTR_VRC_CTA_INIT_COUNT
	.align		4
        /*004c*/ 	.byte	0x02, 0x4a
	.zero		1
	.zero		1


	//----- nvinfo : EIATTR_SYSCALL_OFFSETS
	.align		4
        /*0050*/ 	.byte	0x04, 0x46
        /*0052*/ 	.short	(.L_94 - .L_93)


	//   ....[0]....
.L_93:
        /*0054*/ 	.word	0x000001c0


	//   ....[1]....
        /*0058*/ 	.word	0x00000250


	//----- nvinfo : EIATTR_EXIT_INSTR_OFFSETS
	.align		4
.L_94:
        /*005c*/ 	.byte	0x04, 0x1c
        /*005e*/ 	.short	(.L_96 - .L_95)


	//   ....[0]....
.L_95:
        /*0060*/ 	.word	0x00000260


	//----- nvinfo : EIATTR_CBANK_PARAM_SIZE
	.align		4
.L_96:
        /*0064*/ 	.byte	0x03, 0x19
        /*0066*/ 	.short	0x0018


	//----- nvinfo : EIATTR_PARAM_CBANK
	.align		4
        /*0068*/ 	.byte	0x04, 0x0a
        /*006a*/ 	.short	(.L_98 - .L_97)
	.align		4
.L_97:
        /*006c*/ 	.word	index@(.nv.constant0._Z9addThreadPiS_S_)
        /*0070*/ 	.short	0x0380
        /*0072*/ 	.short	0x0018


	//----- nvinfo : EIATTR_SW_WAR
	.align		4
.L_98:
        /*0074*/ 	.byte	0x04, 0x36
        /*0076*/ 	.short	(.L_100 - .L_99)
.L_99:
        /*0078*/ 	.word	0x00000008
.L_100:


//--------------------- .nv.callgraph             --------------------------
	.section	.nv.callgraph,"",@"SHT_CUDA_CALLGRAPH"
	.align	4
	.sectionentsize	8
	.align		4
        /*0000*/ 	.word	0x00000000
	.align		4
        /*0004*/ 	.word	0xffffffff
	.align		4
        /*0008*/ 	.word	index@(_Z14add_Index_SizePiS_S_i)
	.align		4
        /*000c*/ 	.word	index@(vprintf)
	.align		4
        /*0010*/ 	.word	index@(_Z9add_IndexPiS_S_)
	.align		4
        /*0014*/ 	.word	index@(vprintf)
	.align		4
        /*0018*/ 	.word	index@(_Z9add_blockPiS_S_)
	.align		4
        /*001c*/ 	.word	index@(vprintf)
	.align		4
        /*0020*/ 	.word	index@(_Z9addThreadPiS_S_)
	.align		4
        /*0024*/ 	.word	index@(vprintf)
	.align		4
        /*0028*/ 	.word	0x00000000
	.align		4
        /*002c*/ 	.word	0xfffffffe
	.align		4
        /*0030*/ 	.word	0x00000000
	.align		4
        /*0034*/ 	.word	0xfffffffd
	.align		4
        /*0038*/ 	.word	0x00000000
	.align		4
        /*003c*/ 	.word	0xfffffffc


//--------------------- .nv.constant4             --------------------------
	.section	.nv.constant4,"a",@progbits
	.align	8
	.align		8
.nv.constant4:
        /*0000*/ 	.dword	vprintf
	.align		8
        /*0008*/ 	.dword	$str
	.align		8
        /*0010*/ 	.dword	$str$1
	.align		8
        /*0018*/ 	.dword	$str$2


//--------------------- .text._Z14add_Index_SizePiS_S_i --------------------------
	.section	.text._Z14add_Index_SizePiS_S_i,"ax",@progbits
	.align	128
        .global         _Z14add_Index_SizePiS_S_i
        .type           _Z14add_Index_SizePiS_S_i,@function
        .size           _Z14add_Index_SizePiS_S_i,(.L_x_14 - _Z14add_Index_SizePiS_S_i)
        .other          _Z14add_Index_SizePiS_S_i,@"STO_CUDA_ENTRY STV_DEFAULT"
_Z14add_Index_SizePiS_S_i:
.text._Z14add_Index_SizePiS_S_i:
[----:B------:R-:W0:Y:S01]  /*0000*/  LDC R1, c[0x0][0x37c] ;  /* 0x0000df00ff017b82 */ /* 0x000e220000000800 */
[----:B------:R-:W1:Y:S01]  /*0010*/  S2R R16, SR_TID.X ;  /* 0x0000000000107919 */ /* 0x000e620000002100 */
[----:B------:R-:W2:Y:S06]  /*0020*/  LDCU UR7, c[0x0][0x2fc] ;  /* 0x00005f80ff0777ac */ /* 0x000eac0008000800 */
[----:B------:R-:W3:Y:S01]  /*0030*/  LDC.64 R6, c[0x0][0x388] ;  /* 0x0000e200ff067b82 */ /* 0x000ee20000000a00 */
[----:B0-----:R-:W-:Y:S01]  /*0040*/  VIADD R1, R1, 0xfffffff8 ;  /* 0xfffffff801017836 */ /* 0x001fe20000000000 */
[----:B------:R-:W1:Y:S01]  /*0050*/  S2R R17, SR_CTAID.X ;  /* 0x0000000000117919 */ /* 0x000e620000002500 */
[----:B------:R-:W1:Y:S01]  /*0060*/  LDCU UR4, c[0x0][0x360] ;  /* 0x00006c00ff0477ac */ /* 0x000e620008000800 */
[----:B------:R-:W0:Y:S04]  /*0070*/  LDCU UR6, c[0x0][0x398] ;  /* 0x00007300ff0677ac */ /* 0x000e280008000800 */
[----:B------:R-:W4:Y:S01]  /*0080*/  LDC.64 R4, c[0x0][0x380] ;  /* 0x0000e000ff047b82 */ /* 0x000f220000000a00 */
[----:B------:R-:W-:Y:S01]  /*0090*/  MOV R2, 0x0 ;  /* 0x0000000000027802 */ /* 0x000fe20000000f00 */
[----:B------:R-:W5:Y:S01]  /*00a0*/  LDCU.64 UR8, c[0x4][0x18] ;  /* 0x01000300ff0877ac */ /* 0x000f620008000a00 */
[----:B-1----:R-:W-:Y:S01]  /*00b0*/  IMAD R0, R17, UR4, R16 ;  /* 0x0000000411007c24 */ /* 0x002fe2000f8e0210 */
[----:B------:R-:W1:Y:S04]  /*00c0*/  LDCU.64 UR4, c[0x0][0x358] ;  /* 0x00006b00ff0477ac */ /* 0x000e680008000a00 */
[----:B0-----:R-:W-:-:S13]  /*00d0*/  ISETP.GE.AND P0, PT, R0, UR6, PT ;  /* 0x0000000600007c0c */ /* 0x001fda000bf06270 */
[C---:B---3--:R-:W-:Y:S01]  /*00e0*/  @!P0 IMAD.WIDE R6, R0.reuse, 0x4, R6 ;  /* 0x0000000400068825 */ /* 0x048fe200078e0206 */
[----:B------:R-:W0:Y:S03]  /*00f0*/  @!P0 LDC.64 R8, c[0x0][0x390] ;  /* 0x0000e400ff088b82 */ /* 0x000e260000000a00 */
[C---:B----4-:R-:W-:Y:S02]  /*0100*/  @!P0 IMAD.WIDE R4, R0.reuse, 0x4, R4 ;  /* 0x0000000400048825 */ /* 0x050fe400078e0204 */
[----:B-1----:R-:W3:Y:S04]  /*0110*/  @!P0 LDG.E R6, desc[UR4][R6.64] ;  /* 0x0000000406068981 */ /* 0x002ee8000c1e1900 */
[----:B------:R5:W3:Y:S01]  /*0120*/  @!P0 LDG.E R3, desc[UR4][R4.64] ;  /* 0x0000000404038981 */ /* 0x000ae2000c1e1900 */
[----:B------:R-:W1:Y:S01]  /*0130*/  LDCU UR6, c[0x0][0x2f8] ;  /* 0x00005f00ff0677ac */ /* 0x000e620008000800 */
[----:B------:R4:W1:Y:S02]  /*0140*/  LDC.64 R10, c[0x4][R2] ;  /* 0x01000000020a7b82 */ /* 0x0008640000000a00 */
[----:B------:R4:W-:Y:S01]  /*0150*/  STL [R1], R0 ;  /* 0x0000000001007387 */ /* 0x0009e20000100800 */
[----:B0-----:R-:W-:Y:S01]  /*0160*/  @!P0 IMAD.WIDE R8, R0, 0x4, R8 ;  /* 0x0000000400088825 */ /* 0x001fe200078e0208 */
[----:B-----5:R-:W-:-:S03]  /*0170*/  MOV R4, UR8 ;  /* 0x0000000800047c02 */ /* 0x020fc60008000f00 */
[----:B------:R-:W-:Y:S01]  /*0180*/  IMAD.U32 R5, RZ, RZ, UR9 ;  /* 0x00000009ff057e24 */ /* 0x000fe2000f8e00ff */
[----:B---3--:R-:W-:-:S05]  /*0190*/  @!P0 IADD3 R3, PT, PT, R3, R6, RZ ;  /* 0x0000000603038210 */ /* 0x008fca0007ffe0ff */
[----:B------:R4:W-:Y:S01]  /*01a0*/  @!P0 STG.E desc[UR4][R8.64], R3 ;  /* 0x0000000308008986 */ /* 0x0009e2000c101904 */
[----:B-1----:R-:W-:-:S05]  /*01b0*/  IADD3 R18, P0, PT, R1, UR6, RZ ;  /* 0x0000000601127c10 */ /* 0x002fca000ff1e0ff */
[----:B--2---:R-:W-:Y:S01]  /*01c0*/  IMAD.X R19, RZ, RZ, UR7, P0 ;  /* 0x00000007ff137e24 */ /* 0x004fe200080e06ff */
[----:B------:R-:W-:-:S03]  /*01d0*/  MOV R6, R18 ;  /* 0x0000001200067202 */ /* 0x000fc60000000f00 */
[----:B------:R-:W-:-:S07]  /*01e0*/  IMAD.MOV.U32 R7, RZ, RZ, R19 ;  /* 0x000000ffff077224 */ /* 0x000fce00078e0013 */
[----:B------:R-:W-:-:S07]  /*01f0*/  LEPC R20, `(.L_x_0) ;  /* 0x000000001014794e */ /* 0x000fce0000000000 */
[----:B----4-:R-:W-:Y:S05]  /*0200*/  CALL.ABS.NOINC R10 ;  /* 0x000000000a007343 */ /* 0x010fea0003c00000 */
.L_x_0:
[----:B------:R0:W-:Y:S01]  /*0210*/  STL [R1], R17 ;  /* 0x0000001101007387 */ /* 0x0001e20000100800 */
[----:B------:R0:W1:Y:S01]  /*0220*/  LDC.64 R8, c[0x4][R2] ;  /* 0x0100000002087b82 */ /* 0x0000620000000a00 */
[----:B------:R-:W2:Y:S01]  /*0230*/  LDCU.64 UR4, c[0x4][0x8] ;  /* 0x01000100ff0477ac */ /* 0x000ea20008000a00 */
[----:B------:R-:W-:Y:S01]  /*0240*/  MOV R6, R18 ;  /* 0x0000001200067202 */ /* 0x000fe20000000f00 */
[----:B------:R-:W-:Y:S01]  /*0250*/  IMAD.MOV.U32 R7, RZ, RZ, R19 ;  /* 0x000000ffff077224 */ /* 0x000fe200078e0013 */
[----:B--2---:R-:W-:Y:S01]  /*0260*/  MOV R4, UR4 ;  /* 0x0000000400047c02 */ /* 0x004fe20008000f00 */
[----:B0-----:R-:W-:-:S07]  /*0270*/  IMAD.U32 R5, RZ, RZ, UR5 ;  /* 0x00000005ff057e24 */ /* 0x001fce000f8e00ff */
[----:B------:R-:W-:-:S07]  /*0280*/  LEPC R20, `(.L_x_1) ;  /* 0x000000001014794e */ /* 0x000fce0000000000 */
[----:B-1----:R-:W-:Y:S05]  /*0290*/  CALL.ABS.NOINC R8 ;  /* 0x0000000008007343 */ /* 0x002fea0003c00000 */
.L_x_1:
[----:B------:R0:W-:Y:S01]  /*02a0*/  STL [R1], R16 ;  /* 0x0000001001007387 */ /* 0x0001e20000100800 */
[----:B------:R-:W1:Y:S01]  /*02b0*/  LDC.64 R2, c[0x4][R2] ;  /* 0x0100000002027b82 */ /* 0x000e620000000a00 */
[----:B------:R-:W2:Y:S01]  /*02c0*/  LDCU.64 UR4, c[0x4][0x10] ;  /* 0x01000200ff0477ac */ /* 0x000ea20008000a00 */
[----:B------:R-:W-:Y:S01]  /*02d0*/  MOV R6, R18 ;  /* 0x0000001200067202 */ /* 0x000fe20000000f00 */
[----:B------:R-:W-:Y:S01]  /*02e0*/  IMAD.MOV.U32 R7, RZ, RZ, R19 ;  /* 0x000000ffff077224 */ /* 0x000fe200078e0013 */
[----:B--2---:R-:W-:Y:S01]  /*02f0*/  MOV R4, UR4 ;  /* 0x0000000400047c02 */ /* 0x004fe20008000f00 */
[----:B0-----:R-:W-:-:S07]  /*0300*/  IMAD.U32 R5, RZ, RZ, UR5 ;  /* 0x00000005ff057e24 */ /* 0x001fce000f8e00ff */
[----:B------:R-:W-:-:S07]  /*0310*/  LEPC R20, `(.L_x_2) ;  /* 0x000000001014794e */ /* 0x000fce0000000000 */
[----:B-1----:R-:W-:Y:S05]  /*0320*/  CALL.ABS.NOINC R2 ;  /* 0x0000000002007343 */ /* 0x002fea0003c00000 */
.L_x_2:
[----:B------:R-:W-:Y:S05]  /*0330*/  EXIT ;  /* 0x000000000000794d */ /* 0x000fea0003800000 */
.L_x_3:
[----:B------:R-:W-:-:S00]  /*0340*/  BRA `(.L_x_3) ;  /* 0xfffffffc00fc7947 */ /* 0x000fc0000383ffff */
[----:B------:R-:W-:-:S00]  /*0350*/  NOP ;  /* 0x0000000000007918 */ /* 0x000fc00000000000 */
        /* <DEDUP_REMOVED lines=10> */
.L_x_14:


//--------------------- .text._Z9add_IndexPiS_S_  --------------------------
	.section	.text._Z9add_IndexPiS_S_,"ax",@progbits
	.align	128
        .global         _Z9add_IndexPiS_S_
        .type           _Z9add_IndexPiS_S_,@function
        .size           _Z9add_IndexPiS_S_,(.L_x_15 - _Z9add_IndexPiS_S_)
        .other          _Z9add_IndexPiS_S_,@"STO_CUDA_ENTRY STV_DEFAULT"
_Z9add_IndexPiS_S_:
.text._Z9add_IndexPiS_S_:
[----:B------:R-:W0:Y:S01]  /*0000*/  LDC R1, c[0x0][0x37c] ;  /* 0x0000df00ff017b82 */ /* 0x000e220000000800 */
[----:B------:R-:W1:Y:S07]  /*0010*/  S2R R16, SR_TID.X ;  /* 0x0000000000107919 */ /* 0x000e6e0000002100 */
[----:B------:R-:W2:Y:S01]  /*0020*/  LDC.64 R6, c[0x0][0x388] ;  /* 0x0000e200ff067b82 */ /* 0x000ea20000000a00 */
[----:B------:R-:W3:Y:S01]  /*0030*/  LDCU UR7, c[0x0][0x2fc] ;  /* 0x00005f80ff0777ac */ /* 0x000ee20008000800 */
[----:B0-----:R-:W-:Y:S01]  /*0040*/  VIADD R1, R1, 0xfffffff8 ;  /* 0xfffffff801017836 */ /* 0x001fe20000000000 */
[----:B------:R-:W1:Y:S01]  /*0050*/  S2R R17, SR_CTAID.X ;  /* 0x0000000000117919 */ /* 0x000e620000002500 */
[----:B------:R-:W1:Y:S04]  /*0060*/  LDCU UR6, c[0x0][0x360] ;  /* 0x00006c00ff0677ac */ /* 0x000e680008000800 */
[----:B------:R-:W0:Y:S01]  /*0070*/  LDC.64 R4, c[0x0][0x380] ;  /* 0x0000e000ff047b82 */ /* 0x000e220000000a00 */
[----:B------:R-:W4:Y:S07]  /*0080*/  LDCU.64 UR4, c[0x0][0x358] ;  /* 0x00006b00ff0477ac */ /* 0x000f2e0008000a00 */
[----:B------:R-:W5:Y:S01]  /*0090*/  LDC.64 R8, c[0x0][0x390] ;  /* 0x0000e400ff087b82 */ /* 0x000f620000000a00 */
[----:B------:R-:W-:Y:S01]  /*00a0*/  MOV R2, 0x0 ;  /* 0x0000000000027802 */ /* 0x000fe20000000f00 */
[----:B------:R-:W3:Y:S01]  /*00b0*/  LDCU.64 UR8, c[0x4][0x18] ;  /* 0x01000300ff0877ac */ /* 0x000ee20008000a00 */
[----:B-1----:R-:W-:-:S04]  /*00c0*/  IMAD R0, R17, UR6, R16 ;  /* 0x0000000611007c24 */ /* 0x002fc8000f8e0210 */
[----:B--2---:R-:W-:-:S04]  /*00d0*/  IMAD.WIDE R6, R0, 0x4, R6 ;  /* 0x0000000400067825 */ /* 0x004fc800078e0206 */
[C---:B0-----:R-:W-:Y:S02]  /*00e0*/  IMAD.WIDE R4, R0.reuse, 0x4, R4 ;  /* 0x0000000400047825 */ /* 0x041fe400078e0204 */
[----:B----4-:R-:W2:Y:S04]  /*00f0*/  LDG.E R6, desc[UR4][R6.64] ;  /* 0x0000000406067981 */ /* 0x010ea8000c1e1900 */
[----:B------:R3:W2:Y:S01]  /*0100*/  LDG.E R3, desc[UR4][R4.64] ;  /* 0x0000000404037981 */ /* 0x0006a2000c1e1900 */
[----:B------:R-:W0:Y:S01]  /*0110*/  LDCU UR6, c[0x0][0x2f8] ;  /* 0x00005f00ff0677ac */ /* 0x000e220008000800 */
[----:B-----5:R-:W-:Y:S01]  /*0120*/  IMAD.WIDE R8, R0, 0x4, R8 ;  /* 0x0000000400087825 */ /* 0x020fe200078e0208 */
[----:B------:R1:W4:Y:S01]  /*0130*/  LDC.64 R10, c[0x4][R2] ;  /* 0x01000000020a7b82 */ /* 0x0003220000000a00 */
[----:B------:R1:W-:Y:S01]  /*0140*/  STL [R1], R0 ;  /* 0x0000000001007387 */ /* 0x0003e20000100800 */
[----:B---3--:R-:W-:-:S02]  /*0150*/  MOV R4, UR8 ;  /* 0x0000000800047c02 */ /* 0x008fc40008000f00 */
[----:B0-----:R-:W-:Y:S01]  /*0160*/  IADD3 R18, P0, PT, R1, UR6, RZ ;  /* 0x0000000601127c10 */ /* 0x001fe2000ff1e0ff */
[----:B------:R-:W-:-:S04]  /*0170*/  IMAD.U32 R5, RZ, RZ, UR9 ;  /* 0x00000009ff057e24 */ /* 0x000fc8000f8e00ff */
[----:B------:R-:W-:-:S04]  /*0180*/  IMAD.X R19, RZ, RZ, UR7, P0 ;  /* 0x00000007ff137e24 */ /* 0x000fc800080e06ff */
[----:B------:R-:W-:Y:S01]  /*0190*/  IMAD.MOV.U32 R7, RZ, RZ, R19 ;  /* 0x000000ffff077224 */ /* 0x000fe200078e0013 */
[----:B--2---:R-:W-:-:S05]  /*01a0*/  IADD3 R3, PT, PT, R3, R6, RZ ;  /* 0x0000000603037210 */ /* 0x004fca0007ffe0ff */
[----:B------:R1:W-:Y:S01]  /*01b0*/  STG.E desc[UR4][R8.64], R3 ;  /* 0x0000000308007986 */ /* 0x0003e2000c101904 */
[----:B----4-:R-:W-:-:S07]  /*01c0*/  MOV R6, R18 ;  /* 0x0000001200067202 */ /* 0x010fce0000000f00 */
[----:B------:R-:W-:-:S07]  /*01d0*/  LEPC R20, `(.L_x_4) ;  /* 0x000000001014794e */ /* 0x000fce0000000000 */
[----:B-1----:R-:W-:Y:S05]  /*01e0*/  CALL.ABS.NOINC R10 ;  /* 0x000000000a007343 */ /* 0x002fea0003c00000 */
.L_x_4:
        /* <DEDUP_REMOVED lines=9> */
.L_x_5:
        /* <DEDUP_REMOVED lines=9> */
.L_x_6:
[----:B------:R-:W-:Y:S05]  /*0310*/  EXIT ;  /* 0x000000000000794d */ /* 0x000fea0003800000 */
.L_x_7:
        /* <DEDUP_REMOVED lines=14> */
.L_x_15:


//--------------------- .text._Z9add_blockPiS_S_  --------------------------
	.section	.text._Z9add_blockPiS_S_,"ax",@progbits
	.align	128
        .global         _Z9add_blockPiS_S_
        .type           _Z9add_blockPiS_S_,@function
        .size           _Z9add_blockPiS_S_,(.L_x_16 - _Z9add_blockPiS_S_)
        .other          _Z9add_blockPiS_S_,@"STO_CUDA_ENTRY STV_DEFAULT"
_Z9add_blockPiS_S_:
.text._Z9add_blockPiS_S_:
[----:B------:R-:W0:Y:S01]  /*0000*/  LDC R1, c[0x0][0x37c] ;  /* 0x0000df00ff017b82 */ /* 0x000e220000000800 */
[----:B------:R-:W1:Y:S07]  /*0010*/  S2R R10, SR_CTAID.X ;  /* 0x00000000000a7919 */ /* 0x000e6e0000002500 */
[----:B------:R-:W1:Y:S01]  /*0020*/  LDC.64 R6, c[0x0][0x388] ;  /* 0x0000e200ff067b82 */ /* 0x000e620000000a00 */
[----:B------:R-:W2:Y:S01]  /*0030*/  LDCU.64 UR4, c[0x0][0x358] ;  /* 0x00006b00ff0477ac */ /* 0x000ea20008000a00 */
[----:B0-----:R-:W-:-:S06]  /*0040*/  VIADD R1, R1, 0xfffffff8 ;  /* 0xfffffff801017836 */ /* 0x001fcc0000000000 */
[----:B------:R-:W0:Y:S08]  /*0050*/  LDC.64 R4, c[0x0][0x380] ;  /* 0x0000e000ff047b82 */ /* 0x000e300000000a00 */
[----:B------:R-:W3:Y:S01]  /*0060*/  LDC.64 R2, c[0x0][0x390] ;  /* 0x0000e400ff027b82 */ /* 0x000ee20000000a00 */
[----:B------:R-:W4:Y:S01]  /*0070*/  LDCU UR6, c[0x0][0x2f8] ;  /* 0x00005f00ff0677ac */ /* 0x000f220008000800 */
[----:B------:R-:W-:Y:S01]  /*0080*/  MOV R16, 0x0 ;  /* 0x0000000000107802 */ /* 0x000fe20000000f00 */
[----:B------:R-:W5:Y:S01]  /*0090*/  LDCU UR7, c[0x0][0x2fc] ;  /* 0x00005f80ff0777ac */ /* 0x000f620008000800 */
[----:B------:R-:W5:Y:S01]  /*00a0*/  LDCU.64 UR8, c[0x4][0x8] ;  /* 0x01000100ff0877ac */ /* 0x000f620008000a00 */
[----:B-1----:R-:W-:-:S04]  /*00b0*/  IMAD.WIDE.U32 R6, R10, 0x4, R6 ;  /* 0x000000040a067825 */ /* 0x002fc800078e0006 */
[C---:B0-----:R-:W-:Y:S02]  /*00c0*/  IMAD.WIDE.U32 R4, R10.reuse, 0x4, R4 ;  /* 0x000000040a047825 */ /* 0x041fe400078e0004 */
[----:B--2---:R-:W2:Y:S04]  /*00d0*/  LDG.E R7, desc[UR4][R6.64] ;  /* 0x0000000406077981 */ /* 0x004ea8000c1e1900 */
[----:B------:R0:W2:Y:S01]  /*00e0*/  LDG.E R0, desc[UR4][R4.64] ;  /* 0x0000000404007981 */ /* 0x0000a2000c1e1900 */
[----:B---3--:R-:W-:Y:S01]  /*00f0*/  IMAD.WIDE.U32 R2, R10, 0x4, R2 ;  /* 0x000000040a027825 */ /* 0x008fe200078e0002 */
[----:B------:R1:W3:Y:S02]  /*0100*/  LDC.64 R8, c[0x4][R16] ;  /* 0x0100000010087b82 */ /* 0x0002e40000000a00 */
[----:B------:R1:W-:Y:S01]  /*0110*/  STL [R1], R10 ;  /* 0x0000000a01007387 */ /* 0x0003e20000100800 */
[----:B----4-:R-:W-:-:S05]  /*0120*/  IADD3 R17, P0, PT, R1, UR6, RZ ;  /* 0x0000000601117c10 */ /* 0x010fca000ff1e0ff */
[----:B-----5:R-:W-:Y:S01]  /*0130*/  IMAD.X R18, RZ, RZ, UR7, P0 ;  /* 0x00000007ff127e24 */ /* 0x020fe200080e06ff */
[----:B0-----:R-:W-:Y:S01]  /*0140*/  MOV R4, UR8 ;  /* 0x0000000800047c02 */ /* 0x001fe20008000f00 */
[----:B------:R-:W-:Y:S01]  /*0150*/  IMAD.U32 R5, RZ, RZ, UR9 ;  /* 0x00000009ff057e24 */ /* 0x000fe2000f8e00ff */
[----:B------:R-:W-:Y:S02]  /*0160*/  MOV R6, R17 ;  /* 0x0000001100067202 */ /* 0x000fe40000000f00 */
[----:B--2---:R-:W-:-:S05]  /*0170*/  IADD3 R0, PT, PT, R0, R7, RZ ;  /* 0x0000000700007210 */ /* 0x004fca0007ffe0ff */
[----:B------:R1:W-:Y:S01]  /*0180*/  STG.E desc[UR4][R2.64], R0 ;  /* 0x0000000002007986 */ /* 0x0003e2000c101904 */
[----:B---3--:R-:W-:-:S07]  /*0190*/  IMAD.MOV.U32 R7, RZ, RZ, R18 ;  /* 0x000000ffff077224 */ /* 0x008fce00078e0012 */
[----:B------:R-:W-:-:S07]  /*01a0*/  LEPC R20, `(.L_x_8) ;  /* 0x000000001014794e */ /* 0x000fce0000000000 */
[----:B-1----:R-:W-:Y:S05]  /*01b0*/  CALL.ABS.NOINC R8 ;  /* 0x0000000008007343 */ /* 0x002fea0003c00000 */
.L_x_8:
[----:B------:R-:W0:Y:S01]  /*01c0*/  S2R R0, SR_TID.X ;  /* 0x0000000000007919 */ /* 0x000e220000002100 */
[----:B------:R1:W2:Y:S01]  /*01d0*/  LDC.64 R2, c[0x4][R16] ;  /* 0x0100000010027b82 */ /* 0x0002a20000000a00 */
[----:B------:R-:W3:Y:S01]  /*01e0*/  LDCU.64 UR4, c[0x4][0x10] ;  /* 0x01000200ff0477ac */ /* 0x000ee20008000a00 */
[----:B------:R-:W-:Y:S01]  /*01f0*/  MOV R6, R17 ;  /* 0x0000001100067202 */ /* 0x000fe20000000f00 */
[----:B------:R-:W-:Y:S01]  /*0200*/  IMAD.MOV.U32 R7, RZ, RZ, R18 ;  /* 0x000000ffff077224 */ /* 0x000fe200078e0012 */
[----:B---3--:R-:W-:Y:S01]  /*0210*/  MOV R4, UR4 ;  /* 0x0000000400047c02 */ /* 0x008fe20008000f00 */
[----:B------:R-:W-:Y:S01]  /*0220*/  IMAD.U32 R5, RZ, RZ, UR5 ;  /* 0x00000005ff057e24 */ /* 0x000fe2000f8e00ff */
[----:B0-----:R1:W-:Y:S06]  /*0230*/  STL [R1], R0 ;  /* 0x0000000001007387 */ /* 0x0013ec0000100800 */
[----:B------:R-:W-:-:S07]  /*0240*/  LEPC R20, `(.L_x_9) ;  /* 0x000000001014794e */ /* 0x000fce0000000000 */
[----:B-12---:R-:W-:Y:S05]  /*0250*/  CALL.ABS.NOINC R2 ;  /* 0x0000000002007343 */ /* 0x006fea0003c00000 */
.L_x_9:
[----:B------:R-:W-:Y:S05]  /*0260*/  EXIT ;  /* 0x000000000000794d */ /* 0x000fea0003800000 */
.L_x_10:
        /* <DEDUP_REMOVED lines=9> */
.L_x_16:


//--------------------- .text._Z9addThreadPiS_S_  --------------------------
	.section	.text._Z9addThreadPiS_S_,"ax",@progbits
	.align	128
        .global         _Z9addThreadPiS_S_
        .type           _Z9addThreadPiS_S_,@function
        .size           _Z9addThreadPiS_S_,(.L_x_17 - _Z9addThreadPiS_S_)
        .other          _Z9addThreadPiS_S_,@"STO_CUDA_ENTRY STV_DEFAULT"
_Z9addThreadPiS_S_:
.text._Z9addThreadPiS_S_:
[----:B------:R-:W0:Y:S01]  /*0000*/  LDC R1, c[0x0][0x37c] ;  /* 0x0000df00ff017b82 */ /* 0x000e220000000800 */
[----:B------:R-:W1:Y:S07]  /*0010*/  S2R R2, SR_TID.X ;  /* 0x0000000000027919 */ /* 0x000e6e0000002100 */
[----:B------:R-:W1:Y:S01]  /*0020*/  LDC.64 R6, c[0x0][0x388] ;  /* 0x0000e200ff067b82 */ /* 0x000e620000000a00 */
[----:B------:R-:W2:Y:S01]  /*0030*/  LDCU.64 UR4, c[0x0][0x358] ;  /* 0x00006b00ff0477ac */ /* 0x000ea20008000a00 */
[----:B0-----:R-:W-:-:S06]  /*0040*/  VIADD R1, R1, 0xfffffff8 ;  /* 0xfffffff801017836 */ /* 0x001fcc0000000000 */
[----:B------:R-:W0:Y:S01]  /*0050*/  LDC.64 R4, c[0x0][0x380] ;  /* 0x0000e000ff047b82 */ /* 0x000e220000000a00 */
[----:B------:R-:W3:Y:S07]  /*0060*/  S2R R12, SR_CTAID.X ;  /* 0x00000000000c7919 */ /* 0x000eee0000002500 */
[----:B------:R-:W4:Y:S01]  /*0070*/  LDC.64 R8, c[0x0][0x390] ;  /* 0x0000e400ff087b82 */ /* 0x000f220000000a00 */
[----:B------:R-:W5:Y:S01]  /*0080*/  LDCU UR6, c[0x0][0x2f8] ;  /* 0x00005f00ff0677ac */ /* 0x000f620008000800 */
[----:B------:R-:W-:Y:S01]  /*0090*/  MOV R16, 0x0 ;  /* 0x0000000000107802 */ /* 0x000fe20000000f00 */
[----:B------:R-:W5:Y:S01]  /*00a0*/  LDCU UR7, c[0x0][0x2fc] ;  /* 0x00005f80ff0777ac */ /* 0x000f620008000800 */
[----:B------:R-:W5:Y:S01]  /*00b0*/  LDCU.64 UR8, c[0x4][0x8] ;  /* 0x01000100ff0877ac */ /* 0x000f620008000a00 */
[----:B-1----:R-:W-:-:S04]  /*00c0*/  IMAD.WIDE.U32 R6, R2, 0x4, R6 ;  /* 0x0000000402067825 */ /* 0x002fc800078e0006 */
[C---:B0-----:R-:W-:Y:S02]  /*00d0*/  IMAD.WIDE.U32 R4, R2.reuse, 0x4, R4 ;  /* 0x0000000402047825 */ /* 0x041fe400078e0004 */
[----:B--2---:R-:W2:Y:S04]  /*00e0*/  LDG.E R7, desc[UR4][R6.64] ;  /* 0x0000000406077981 */ /* 0x004ea8000c1e1900 */
[----:B------:R0:W2:Y:S01]  /*00f0*/  LDG.E R0, desc[UR4][R4.64] ;  /* 0x0000000404007981 */ /* 0x0000a2000c1e1900 */
[----:B----4-:R-:W-:Y:S01]  /*0100*/  IMAD.WIDE.U32 R8, R2, 0x4, R8 ;  /* 0x0000000402087825 */ /* 0x010fe200078e0008 */
[----:B------:R1:W4:Y:S02]  /*0110*/  LDC.64 R10, c[0x4][R16] ;  /* 0x01000000100a7b82 */ /* 0x0003240000000a00 */
[----:B---3--:R1:W-:Y:S01]  /*0120*/  STL [R1], R12 ;  /* 0x0000000c01007387 */ /* 0x0083e20000100800 */
[----:B-----5:R-:W-:-:S05]  /*0130*/  IADD3 R17, P0, PT, R1, UR6, RZ ;  /* 0x0000000601117c10 */ /* 0x020fca000ff1e0ff */
[----:B------:R-:W-:Y:S01]  /*0140*/  IMAD.X R18, RZ, RZ, UR7, P0 ;  /* 0x00000007ff127e24 */ /* 0x000fe200080e06ff */
[----:B0-----:R-:W-:Y:S01]  /*0150*/  MOV R4, UR8 ;  /* 0x0000000800047c02 */ /* 0x001fe20008000f00 */
[----:B------:R-:W-:Y:S01]  /*0160*/  IMAD.U32 R5, RZ, RZ, UR9 ;  /* 0x00000009ff057e24 */ /* 0x000fe2000f8e00ff */
[----:B------:R-:W-:Y:S02]  /*0170*/  MOV R6, R17 ;  /* 0x0000001100067202 */ /* 0x000fe40000000f00 */
[----:B--2---:R-:W-:-:S05]  /*0180*/  IADD3 R0, PT, PT, R0, R7, RZ ;  /* 0x0000000700007210 */ /* 0x004fca0007ffe0ff */
[----:B------:R1:W-:Y:S01]  /*0190*/  STG.E desc[UR4][R8.64], R0 ;  /* 0x0000000008007986 */ /* 0x0003e2000c101904 */
[----:B----4-:R-:W-:-:S07]  /*01a0*/  IMAD.MOV.U32 R7, RZ, RZ, R18 ;  /* 0x000000ffff077224 */ /* 0x010fce00078e0012 */
[----:B------:R-:W-:-:S07]  /*01b0*/  LEPC R20, `(.L_x_11) ;  /* 0x000000001014794e */ /* 0x000fce0000000000 */
[----:B-1----:R-:W-:Y:S05]  /*01c0*/  CALL.ABS.NOINC R10 ;  /* 0x000000000a007343 */ /* 0x002fea0003c00000 */
.L_x_11:
        /* <DEDUP_REMOVED lines=9> */
.L_x_12:
[----:B------:R-:W-:Y:S05]  /*0260*/  EXIT ;  /* 0x000000000000794d */ /* 0x000fea0003800000 */
.L_x_13:
        /* <DEDUP_REMOVED lines=9> */
.L_x_17:


//--------------------- .nv.global.init           --------------------------
	.section	.nv.global.init,"aw",@progbits
.nv.global.init:
	.type		$str$2,@object
	.size		$str$2,($str - $str$2)
$str$2:
        /*0000*/ 	.byte	0x48, 0x65, 0x6c, 0x6c, 0x6f, 0x20, 0x66, 0x72, 0x6f, 0x6d, 0x20, 0x43, 0x55, 0x44, 0x41, 0x20
        /*0010*/ 	.byte	0x49, 0x6e, 0x64, 0x65, 0x78, 0x20, 0x58, 0x20, 0x25, 0x64, 0x0a, 0x00
	.type		$str,@object
	.size		$str,($str$1 - $str)
$str:
        /*001c*/ 	.byte	0x48, 0x65, 0x6c, 0x6c, 0x6f, 0x20, 0x66, 0x72, 0x6f, 0x6d, 0x20, 0x43, 0x55, 0x44, 0x41, 0x20
        /*002c*/ 	.byte	0x42, 0x6c, 0x6f, 0x63, 0x6b, 0x20, 0x58, 0x20, 0x25, 0x64, 0x0a, 0x00
	.type		$str$1,@object
	.size		$str$1,(.L_1 - $str$1)
$str$1:
        /*0038*/ 	.byte	0x48, 0x65, 0x6c, 0x6c, 0x6f, 0x20, 0x66, 0x72, 0x6f, 0x6d, 0x20, 0x43, 0x55, 0x44, 0x41, 0x20
        /*0048*/ 	.byte	0x74, 0x68, 0x72, 0x65, 0x61, 0x64, 0x20, 0x58, 0x20, 0x25, 0x64, 0x0a, 0x00
.L_1:


//--------------------- .nv.shared.reserved.0     --------------------------
	.section	.nv.shared.reserved.0,"aw",@nobits
	.weak		__nv_reservedSMEM_offset_0_alias
	.size		__nv_reservedSMEM_offset_0_alias, 0, 64
	.other		__nv_reservedSMEM_offset_0_alias,@"STO_CUDA_RESERVED_SHARED STV_DEFAULT"
__nv_reservedSMEM_offset_0_alias:
	.zero		0
	.zero		64


//--------------------- .nv.constant0._Z14add_Index_SizePiS_S_i --------------------------
	.section	.nv.constant0._Z14add_Index_SizePiS_S_i,"a",@progbits
	.sectionflags	@""
	.align	4
.nv.constant0._Z14add_Index_SizePiS_S_i:
	.zero		924


//--------------------- .nv.constant0._Z9add_IndexPiS_S_ --------------------------
	.section	.nv.constant0._Z9add_IndexPiS_S_,"a",@progbits
	.sectionflags	@""
	.align	4
.nv.constant0._Z9add_IndexPiS_S_:
	.zero		920


//--------------------- .nv.constant0._Z9add_blockPiS_S_ --------------------------
	.section	.nv.constant0._Z9add_blockPiS_S_,"a",@progbits
	.sectionflags	@""
	.align	4
.nv.constant0._Z9add_blockPiS_S_:
	.zero		920


//--------------------- .nv.constant0._Z9addThreadPiS_S_ --------------------------
	.section	.nv.constant0._Z9addThreadPiS_S_,"a",@progbits
	.sectionflags	@""
	.align	4
.nv.constant0._Z9addThreadPiS_S_:
	.zero		920


//--------------------- SYMBOLS --------------------------

	.type		.nv.reservedSmem.offset0,@object
	.size		.nv.reservedSmem.offset0,0x4
	.type		vprintf,@function
